//
// Generated by NVIDIA NVVM Compiler
//
// Compiler Build ID: CL-36424714
// Cuda compilation tools, release 13.0, V13.0.88
// Based on NVVM 20.0.0
//

.version 9.0
.target sm_100
.address_size 64

	// .globl	_Z10vector_addPfS_S_j

.visible .entry _Z10vector_addPfS_S_j(
	.param .u64 .ptr .align 1 _Z10vector_addPfS_S_j_param_0,
	.param .u64 .ptr .align 1 _Z10vector_addPfS_S_j_param_1,
	.param .u64 .ptr .align 1 _Z10vector_addPfS_S_j_param_2,
	.param .u32 _Z10vector_addPfS_S_j_param_3
)
{
	.reg .pred 	%p<2>;
	.reg .b32 	%r<7>;
	.reg .b64 	%rd<7>;

	ld.param.u64 	%rd1, [_Z10vector_addPfS_S_j_param_0];
	ld.param.u64 	%rd2, [_Z10vector_addPfS_S_j_param_1];
	ld.param.u64 	%rd3, [_Z10vector_addPfS_S_j_param_2];
	ld.param.u32 	%r2, [_Z10vector_addPfS_S_j_param_3];
	mov.u32 	%r3, %ctaid.x;
	mov.u32 	%r4, %ntid.x;
	mov.u32 	%r5, %tid.x;
	mad.lo.s32 	%r1, %r3, %r4, %r5;
	setp.ge.u32 	%p1, %r1, %r2;
	@%p1 bra 	$L__BB0_2;
	// begin inline asm
	{
	    .reg .f32 a, b;                    
	    .reg .u64 addr_a, addr_b, addr_c;  
	    mul.wide.u32 addr_a, %r1, 4;        
	    add.u64 addr_b, addr_a, %rd2;        
	    add.u64 addr_c, addr_a, %rd3;        
	    add.u64 addr_a, addr_a, %rd1;        
	    ld.global.f32 a, [addr_a];         
	    ld.global.f32 b, [addr_b];         
	    add.f32 a, a, b;                   
	    st.global.f32 [addr_c], a;         
	}
	
	// end inline asm
$L__BB0_2:
	ret;

}


// ===== COMPILED SASS (sm_100) =====

	.target	sm_100

	.elftype	@"ET_EXEC"


//--------------------- .note.nv.tkinfo           --------------------------
	.section	.note.nv.tkinfo,"",@"SHT_NOTE"
	.sectionflags	@"SHF_NOTE_NV_TKINFO"
	.tkinfo
        /*0018*/ 	.word	0x00000002
        /*0030*/ 	.string	""
        /*0030*/ 	.string	"ptxas"
        /*0030*/ 	.string	"Cuda compilation tools, release 13.0, V13.0.88"
        /*0030*/ 	.string	"Build cuda_13.0.r13.0/compiler.36424714_0"
        /*0030*/ 	.string	"-arch sm_100 -m 64 "



//--------------------- .note.nv.cuinfo           --------------------------
	.section	.note.nv.cuinfo,"",@"SHT_NOTE"
	.sectionflags	@"SHF_NOTE_NV_CUINFO"
        /*0018*/ 	.short	0x0002
        /*001a*/ 	.short	0x0064
        /*001c*/ 	.short	0x0082
	.zero		2


//--------------------- .nv.info                  --------------------------
	.section	.nv.info,"",@"SHT_CUDA_INFO"
	.align	4


	//----- nvinfo : EIATTR_REGCOUNT
	.align		4
        /*0000*/ 	.byte	0x04, 0x2f
        /*0002*/ 	.short	(.L_1 - .L_0)
	.align		4
.L_0:
        /*0004*/ 	.word	index@(_Z10vector_addPfS_S_j)
        /*0008*/ 	.word	0x0000000c


	//----- nvinfo : EIATTR_FRAME_SIZE
	.align		4
.L_1:
        /*000c*/ 	.byte	0x04, 0x11
        /*000e*/ 	.short	(.L_3 - .L_2)
	.align		4
.L_2:
        /*0010*/ 	.word	index@(_Z10vector_addPfS_S_j)
        /*0014*/ 	.word	0x00000000


	//----- nvinfo : EIATTR_MIN_STACK_SIZE
	.align		4
.L_3:
        /*0018*/ 	.byte	0x04, 0x12
        /*001a*/ 	.short	(.L_5 - .L_4)
	.align		4
.L_4:
        /*001c*/ 	.word	index@(_Z10vector_addPfS_S_j)
        /*0020*/ 	.word	0x00000000
.L_5:


//--------------------- .nv.compat                --------------------------
	.section	.nv.compat,"",@"SHT_CUDA_COMPAT_INFO"
	.align	4
        /*0000*/ 	.byte	0x02, 0x09, 0x00, 0x00, 0x02, 0x02, 0x01, 0x00, 0x02, 0x05, 0x05, 0x00, 0x03, 0x07, 0x01, 0x01
        /*0010*/ 	.byte	0x02, 0x03, 0x00, 0x00, 0x02, 0x06, 0x01, 0x00, 0x04, 0x0b, 0x08, 0x00, 0x09, 0x00, 0x00, 0x00
        /*0020*/ 	.byte	0x00, 0x00, 0x00, 0x00


//--------------------- .nv.info._Z10vector_addPfS_S_j --------------------------
	.section	.nv.info._Z10vector_addPfS_S_j,"",@"SHT_CUDA_INFO"
	.sectionflags	@""
	.align	4


	//----- nvinfo : EIATTR_CUDA_API_VERSION
	.align		4
        /*0000*/ 	.byte	0x04, 0x37
        /*0002*/ 	.short	(.L_7 - .L_6)
.L_6:
        /*0004*/ 	.word	0x00000082


	//----- nvinfo : EIATTR_KPARAM_INFO
	.align		4
.L_7:
        /*0008*/ 	.byte	0x04, 0x17
        /*000a*/ 	.short	(.L_9 - .L_8)
.L_8:
        /*000c*/ 	.word	0x00000000
        /*0010*/ 	.short	0x0003
        /*0012*/ 	.short	0x0018
        /*0014*/ 	.byte	0x00, 0xf0, 0x11, 0x00


	//----- nvinfo : EIATTR_KPARAM_INFO
	.align		4
.L_9:
        /*0018*/ 	.byte	0x04, 0x17
        /*001a*/ 	.short	(.L_11 - .L_10)
.L_10:
        /*001c*/ 	.word	0x00000000
        /*0020*/ 	.short	0x0002
        /*0022*/ 	.short	0x0010
        /*0024*/ 	.byte	0x00, 0xf5, 0x21, 0x00


	//----- nvinfo : EIATTR_KPARAM_INFO
	.align		4
.L_11:
        /*0028*/ 	.byte	0x04, 0x17
        /*002a*/ 	.short	(.L_13 - .L_12)
.L_12:
        /*002c*/ 	.word	0x00000000
        /*0030*/ 	.short	0x0001
        /*0032*/ 	.short	0x0008
        /*0034*/ 	.byte	0x00, 0xf5, 0x21, 0x00


	//----- nvinfo : EIATTR_KPARAM_INFO
	.align		4
.L_13:
        /*0038*/ 	.byte	0x04, 0x17
        /*003a*/ 	.short	(.L_15 - .L_14)
.L_14:
        /*003c*/ 	.word	0x00000000
        /*0040*/ 	.short	0x0000
        /*0042*/ 	.short	0x0000
        /*0044*/ 	.byte	0x00, 0xf5, 0x21, 0x00


	//----- nvinfo : EIATTR_SPARSE_MMA_MASK
	.align		4
.L_15:
        /*0048*/ 	.byte	0x03, 0x50
        /*004a*/ 	.short	0x0000


	//----- nvinfo : EIATTR_MAXREG_COUNT
	.align		4
        /*004c*/ 	.byte	0x03, 0x1b
        /*004e*/ 	.short	0x00ff


	//----- nvinfo : EIATTR_MERCURY_ISA_VERSION
	.align		4
        /*0050*/ 	.byte	0x03, 0x5f
        /*0052*/ 	.short	0x0101


	//----- nvinfo : EIATTR_VRC_CTA_INIT_COUNT
	.align		4
        /*0054*/ 	.byte	0x02, 0x4a
	.zero		1
	.zero		1


	//----- nvinfo : EIATTR_EXIT_INSTR_OFFSETS
	.align		4
        /*0058*/ 	.byte	0x04, 0x1c
        /*005a*/ 	.short	(.L_17 - .L_16)


	//   ....[0]....
.L_16:
        /*005c*/ 	.word	0x00000070


	//   ....[1]....
        /*0060*/ 	.word	0x00000130


	//----- nvinfo : EIATTR_CBANK_PARAM_SIZE
	.align		4
.L_17:
        /*0064*/ 	.byte	0x03, 0x19
        /*0066*/ 	.short	0x001c


	//----- nvinfo : EIATTR_PARAM_CBANK
	.align		4
        /*0068*/ 	.byte	0x04, 0x0a
        /*006a*/ 	.short	(.L_19 - .L_18)
	.align		4
.L_18:
        /*006c*/ 	.word	index@(.nv.constant0._Z10vector_addPfS_S_j)
        /*0070*/ 	.short	0x0380
        /*0072*/ 	.short	0x001c


	//----- nvinfo : EIATTR_SW_WAR
	.align		4
.L_19:
        /*0074*/ 	.byte	0x04, 0x36
        /*0076*/ 	.short	(.L_21 - .L_20)
.L_20:
        /*0078*/ 	.word	0x00000008
.L_21:


//--------------------- .nv.callgraph             --------------------------
	.section	.nv.callgraph,"",@"SHT_CUDA_CALLGRAPH"
	.align	4
	.sectionentsize	8
	.align		4
        /*0000*/ 	.word	0x00000000
	.align		4
        /*0004*/ 	.word	0xffffffff
	.align		4
        /*0008*/ 	.word	0x00000000
	.align		4
        /*000c*/ 	.word	0xfffffffe
	.align		4
        /*0010*/ 	.word	0x00000000
	.align		4
        /*0014*/ 	.word	0xfffffffd
	.align		4
        /*0018*/ 	.word	0x00000000
	.align		4
        /*001c*/ 	.word	0xfffffffc


//--------------------- .text._Z10vector_addPfS_S_j --------------------------
	.section	.text._Z10vector_addPfS_S_j,"ax",@progbits
	.align	128
        .global         _Z10vector_addPfS_S_j
        .type           _Z10vector_addPfS_S_j,@function
        .size           _Z10vector_addPfS_S_j,(.L_x_1 - _Z10vector_addPfS_S_j)
        .other          _Z10vector_addPfS_S_j,@"STO_CUDA_ENTRY STV_DEFAULT"
_Z10vector_addPfS_S_j:
.text._Z10vector_addPfS_S_j:
[----:B------:R-:W-:Y:S01]  /*0000*/  LDC R1, c[0x0][0x37c] ;  /* 0x0000df00ff017b82 */ /* 0x000fe20000000800 */
[----:B------:R-:W0:Y:S07]  /*0010*/  S2R R0, SR_TID.X ;  /* 0x0000000000007919 */ /* 0x000e2e0000002100 */
[----:B------:R-:W0:Y:S01]  /*0020*/  S2UR UR4, SR_CTAID.X ;  /* 0x00000000000479c3 */ /* 0x000e220000002500 */
[----:B------:R-:W1:Y:S07]  /*0030*/  LDCU UR5, c[0x0][0x398] ;  /* 0x00007300ff0577ac */ /* 0x000e6e0008000800 */
[----:B------:R-:W0:Y:S02]  /*0040*/  LDC R9, c[0x0][0x360] ;  /* 0x0000d800ff097b82 */ /* 0x000e240000000800 */
[----:B0-----:R-:W-:-:S05]  /*0050*/  IMAD R9, R9, UR4, R0 ;  /* 0x0000000409097c24 */ /* 0x001fca000f8e0200 */
[----:B-1----:R-:W-:-:S13]  /*0060*/  ISETP.GE.U32.AND P0, PT, R9, UR5, PT ;  /* 0x0000000509007c0c */ /* 0x002fda000bf06070 */
[----:B------:R-:W-:Y:S05]  /*0070*/  @P0 EXIT ;  /* 0x000000000000094d */ /* 0x000fea0003800000 */
[----:B------:R-:W0:Y:S01]  /*0080*/  LDC.64 R2, c[0x0][0x388] ;  /* 0x0000e200ff027b82 */ /* 0x000e220000000a00 */
[----:B------:R-:W1:Y:S07]  /*0090*/  LDCU.64 UR4, c[0x0][0x358] ;  /* 0x00006b00ff0477ac */ /* 0x000e6e0008000a00 */
[----:B------:R-:W2:Y:S08]  /*00a0*/  LDC.64 R6, c[0x0][0x380] ;  /* 0x0000e000ff067b82 */ /* 0x000eb00000000a00 */
[----:B------:R-:W3:Y:S01]  /*00b0*/  LDC.64 R4, c[0x0][0x390] ;  /* 0x0000e400ff047b82 */ /* 0x000ee20000000a00 */
[----:B0-----:R-:W-:-:S06]  /*00c0*/  IMAD.WIDE.U32 R2, R9, 0x4, R2 ;  /* 0x0000000409027825 */ /* 0x001fcc00078e0002 */
[----:B-1----:R-:W4:Y:S01]  /*00d0*/  LDG.E R3, desc[UR4][R2.64] ;  /* 0x0000000402037981 */ /* 0x002f22000c1e1900 */
[----:B--2---:R-:W-:-:S06]  /*00e0*/  IMAD.WIDE.U32 R6, R9, 0x4, R6 ;  /* 0x0000000409067825 */ /* 0x004fcc00078e0006 */
[----:B------:R-:W4:Y:S01]  /*00f0*/  LDG.E R6, desc[UR4][R6.64] ;  /* 0x0000000406067981 */ /* 0x000f22000c1e1900 */
[----:B---3--:R-:W-:-:S04]  /*0100*/  IMAD.WIDE.U32 R4, R9, 0x4, R4 ;  /* 0x0000000409047825 */ /* 0x008fc800078e0004 */
[----:B----4-:R-:W-:-:S05]  /*0110*/  FADD R9, R6, R3 ;  /* 0x0000000306097221 */ /* 0x010fca0000000000 */
[----:B------:R-:W-:Y:S01]  /*0120*/  STG.E desc[UR4][R4.64], R9 ;  /* 0x0000000904007986 */ /* 0x000fe2000c101904 */
[----:B------:R-:W-:Y:S05]  /*0130*/  EXIT ;  /* 0x000000000000794d */ /* 0x000fea0003800000 */
.L_x_0:
[----:B------:R-:W-:-:S00]  /*0140*/  BRA `(.L_x_0) ;  /* 0xfffffffc00fc7947 */ /* 0x000fc0000383ffff */
[----:B------:R-:W-:-:S00]  /*0150*/  NOP ;  /* 0x0000000000007918 */ /* 0x000fc00000000000 */
        /* <DEDUP_REMOVED lines=10> */
.L_x_1:


//--------------------- .nv.shared.reserved.0     --------------------------
	.section	.nv.shared.reserved.0,"aw",@nobits
	.weak		__nv_reservedSMEM_offset_0_alias
	.size		__nv_reservedSMEM_offset_0_alias, 0, 64
	.other		__nv_reservedSMEM_offset_0_alias,@"STO_CUDA_RESERVED_SHARED STV_DEFAULT"
__nv_reservedSMEM_offset_0_alias:
	.zero		0
	.zero		64


//--------------------- .nv.constant0._Z10vector_addPfS_S_j --------------------------
	.section	.nv.constant0._Z10vector_addPfS_S_j,"a",@progbits
	.sectionflags	@""
	.align	4
.nv.constant0._Z10vector_addPfS_S_j:
	.zero		924


//--------------------- SYMBOLS --------------------------

	.type		.nv.reservedSmem.offset0,@object
	.size		.nv.reservedSmem.offset0,0x4
